	.headerflags	@"EF_CUDA_TEXMODE_UNIFIED EF_CUDA_64BIT_ADDRESS EF_CUDA_ACCELERATORS EF_CUDA_SM90 EF_CUDA_VIRTUAL_SM(EF_CUDA_SM90)"
	.elftype	@"ET_EXEC"


//--------------------- .nv.info                  --------------------------
	.section	.nv.info,"",@"SHT_CUDA_INFO"
	.align	4


	//----- nvinfo : EIATTR_REGCOUNT
	.align		4
        /*0000*/ 	.byte	0x04, 0x2f
        /*0002*/ 	.short	(.L_1 - .L_0)
	.align		4
.L_0:
        /*0004*/ 	.word	index@(triton_poi_fused__weight_norm_interface_1)
        /*0008*/ 	.word	0x00000012


	//----- nvinfo : EIATTR_MIN_STACK_SIZE
	.align		4
.L_1:
        /*000c*/ 	.byte	0x04, 0x12
        /*000e*/ 	.short	(.L_3 - .L_2)
	.align		4
.L_2:
        /*0010*/ 	.word	index@(triton_poi_fused__weight_norm_interface_1)
        /*0014*/ 	.word	0x00000000


	//----- nvinfo : EIATTR_FRAME_SIZE
	.align		4
.L_3:
        /*0018*/ 	.byte	0x04, 0x11
        /*001a*/ 	.short	(.L_5 - .L_4)
	.align		4
.L_4:
        /*001c*/ 	.word	index@(triton_poi_fused__weight_norm_interface_1)
        /*0020*/ 	.word	0x00000000


	//----- nvinfo : EIATTR_MIN_STACK_SIZE
	.align		4
.L_5:
        /*0024*/ 	.byte	0x04, 0x12
        /*0026*/ 	.short	(.L_7 - .L_6)
	.align		4
.L_6:
        /*0028*/ 	.word	index@(triton_poi_fused__weight_norm_interface_1)
        /*002c*/ 	.word	0x00000000
.L_7:


//--------------------- .nv.info.triton_poi_fused__weight_norm_interface_1 --------------------------
	.section	.nv.info.triton_poi_fused__weight_norm_interface_1,"",@"SHT_CUDA_INFO"
	.sectionflags	@""
	.align	4


	//----- nvinfo : EIATTR_CUDA_API_VERSION
	.align		4
        /*0000*/ 	.byte	0x04, 0x37
        /*0002*/ 	.short	(.L_9 - .L_8)
.L_8:
        /*0004*/ 	.word	0x0000007c


	//----- nvinfo : EIATTR_KPARAM_INFO
	.align		4
.L_9:
        /*0008*/ 	.byte	0x04, 0x17
        /*000a*/ 	.short	(.L_11 - .L_10)
.L_10:
        /*000c*/ 	.word	0x00000000
        /*0010*/ 	.short	0x0004
        /*0012*/ 	.short	0x0020
        /*0014*/ 	.byte	0x00, 0xf0, 0x11, 0x00


	//----- nvinfo : EIATTR_KPARAM_INFO
	.align		4
.L_11:
        /*0018*/ 	.byte	0x04, 0x17
        /*001a*/ 	.short	(.L_13 - .L_12)
.L_12:
        /*001c*/ 	.word	0x00000000
        /*0020*/ 	.short	0x0003
        /*0022*/ 	.short	0x0018
        /*0024*/ 	.byte	0x00, 0xf4, 0x21, 0x00


	//----- nvinfo : EIATTR_KPARAM_INFO
	.align		4
.L_13:
        /*0028*/ 	.byte	0x04, 0x17
        /*002a*/ 	.short	(.L_15 - .L_14)
.L_14:
        /*002c*/ 	.word	0x00000000
        /*0030*/ 	.short	0x0002
        /*0032*/ 	.short	0x0010
        /*0034*/ 	.byte	0x00, 0xf4, 0x21, 0x00


	//----- nvinfo : EIATTR_KPARAM_INFO
	.align		4
.L_15:
        /*0038*/ 	.byte	0x04, 0x17
        /*003a*/ 	.short	(.L_17 - .L_16)
.L_16:
        /*003c*/ 	.word	0x00000000
        /*0040*/ 	.short	0x0001
        /*0042*/ 	.short	0x0008
        /*0044*/ 	.byte	0x00, 0xf4, 0x21, 0x00


	//----- nvinfo : EIATTR_KPARAM_INFO
	.align		4
.L_17:
        /*0048*/ 	.byte	0x04, 0x17
        /*004a*/ 	.short	(.L_19 - .L_18)
.L_18:
        /*004c*/ 	.word	0x00000000
        /*0050*/ 	.short	0x0000
        /*0052*/ 	.short	0x0000
        /*0054*/ 	.byte	0x00, 0xf4, 0x21, 0x00


	//----- nvinfo : EIATTR_SPARSE_MMA_MASK
	.align		4
.L_19:
        /*0058*/ 	.byte	0x03, 0x50
        /*005a*/ 	.short	0x0000


	//----- nvinfo : EIATTR_MAXREG_COUNT
	.align		4
        /*005c*/ 	.byte	0x03, 0x1b
        /*005e*/ 	.short	0x00ff


	//----- nvinfo : EIATTR_EXIT_INSTR_OFFSETS
	.align		4
        /*0060*/ 	.byte	0x04, 0x1c
        /*0062*/ 	.short	(.L_21 - .L_20)


	//   ....[0]....
.L_20:
        /*0064*/ 	.word	0x00000340


	//   ....[1]....
        /*0068*/ 	.word	0x00000360


	//----- nvinfo : EIATTR_REQNTID
	.align		4
.L_21:
        /*006c*/ 	.byte	0x04, 0x10
        /*006e*/ 	.short	(.L_23 - .L_22)
.L_22:
        /*0070*/ 	.word	0x00000080
        /*0074*/ 	.word	0x00000001
        /*0078*/ 	.word	0x00000001


	//----- nvinfo : EIATTR_CBANK_PARAM_SIZE
	.align		4
.L_23:
        /*007c*/ 	.byte	0x03, 0x19
        /*007e*/ 	.short	0x0024


	//----- nvinfo : EIATTR_PARAM_CBANK
	.align		4
        /*0080*/ 	.byte	0x04, 0x0a
        /*0082*/ 	.short	(.L_25 - .L_24)
	.align		4
.L_24:
        /*0084*/ 	.word	index@(.nv.constant0.triton_poi_fused__weight_norm_interface_1)
        /*0088*/ 	.short	0x0210
        /*008a*/ 	.short	0x0024


	//----- nvinfo : EIATTR_SW_WAR
	.align		4
.L_25:
        /*008c*/ 	.byte	0x04, 0x36
        /*008e*/ 	.short	(.L_27 - .L_26)
.L_26:
        /*0090*/ 	.word	0x00000008
.L_27:


//--------------------- .nv.callgraph             --------------------------
	.section	.nv.callgraph,"",@"SHT_CUDA_CALLGRAPH"
	.align	4
	.sectionentsize	8
	.align		4
        /*0000*/ 	.word	0x00000000
	.align		4
        /*0004*/ 	.word	0xffffffff
	.align		4
        /*0008*/ 	.word	0x00000000
	.align		4
        /*000c*/ 	.word	0xfffffffe
	.align		4
        /*0010*/ 	.word	0x00000000
	.align		4
        /*0014*/ 	.word	0xfffffffd
	.align		4
        /*0018*/ 	.word	0x00000000
	.align		4
        /*001c*/ 	.word	0xfffffffc


//--------------------- .text.triton_poi_fused__weight_norm_interface_1 --------------------------
	.section	.text.triton_poi_fused__weight_norm_interface_1,"ax",@progbits
	.align	128
        .global         triton_poi_fused__weight_norm_interface_1
        .type           triton_poi_fused__weight_norm_interface_1,@function
        .size           triton_poi_fused__weight_norm_interface_1,(.L_x_1 - triton_poi_fused__weight_norm_interface_1)
        .other          triton_poi_fused__weight_norm_interface_1,@"STO_CUDA_ENTRY STV_DEFAULT"
triton_poi_fused__weight_norm_interface_1:
.text.triton_poi_fused__weight_norm_interface_1:
[----:B------:R-:W0:Y:S01]  /*0000*/  LDC R1, c[0x0][0x28] ;  /* 0x00000a00ff017b82 */ /* 0x000e220000000800 */
[----:B------:R-:W1:Y:S07]  /*0010*/  S2R R0, SR_TID.X ;  /* 0x0000000000007919 */ /* 0x000e6e0000002100 */
[----:B------:R-:W2:Y:S01]  /*0020*/  LDC.64 R2, c[0x0][0x220] ;  /* 0x00008800ff027b82 */ /* 0x000ea20000000a00 */
[----:B------:R-:W3:Y:S01]  /*0030*/  S2R R5, SR_CTAID.X ;  /* 0x0000000000057919 */ /* 0x000ee20000002500 */
[----:B------:R-:W-:Y:S01]  /*0040*/  HFMA2.MMA R12, -RZ, RZ, 0, 0 ;  /* 0x00000000ff0c7435 */ /* 0x000fe200000001ff */
[----:B------:R-:W-:Y:S01]  /*0050*/  CS2R R14, SRZ ;  /* 0x00000000000e7805 */ /* 0x000fe2000001ff00 */
[----:B------:R-:W-:Y:S01]  /*0060*/  ULDC.64 UR4, c[0x0][0x208] ;  /* 0x0000820000047ab9 */ /* 0x000fe20000000a00 */
[----:B-1----:R-:W-:-:S04]  /*0070*/  SHF.L.U32 R0, R0, 0x1, RZ ;  /* 0x0000000100007819 */ /* 0x002fc800000006ff */
[----:B------:R-:W-:-:S04]  /*0080*/  LOP3.LUT R0, R0, 0xfe, RZ, 0xc0, !PT ;  /* 0x000000fe00007812 */ /* 0x000fc800078ec0ff */
[----:B---3--:R-:W-:-:S04]  /*0090*/  LEA R0, R5, R0, 0x8 ;  /* 0x0000000005007211 */ /* 0x008fc800078e40ff */
[----:B------:R-:W-:Y:S01]  /*00a0*/  IADD3 R4, R0, 0x1, RZ ;  /* 0x0000000100047810 */ /* 0x000fe20007ffe0ff */
[C---:B------:R-:W-:Y:S01]  /*00b0*/  IMAD.HI R5, R0.reuse, 0x66666667, RZ ;  /* 0x6666666700057827 */ /* 0x040fe200078e02ff */
[----:B------:R-:W-:-:S03]  /*00c0*/  ISETP.GE.AND P4, PT, R0, 0xa0, PT ;  /* 0x000000a00000780c */ /* 0x000fc60003f86270 */
[----:B------:R-:W-:Y:S01]  /*00d0*/  IMAD.HI R4, R4, 0x66666667, RZ ;  /* 0x6666666704047827 */ /* 0x000fe200078e02ff */
[----:B------:R-:W-:-:S04]  /*00e0*/  SHF.R.S32.HI R6, RZ, 0x1, R5 ;  /* 0x00000001ff067819 */ /* 0x000fc80000011405 */
[----:B------:R-:W-:Y:S02]  /*00f0*/  SHF.R.S32.HI R7, RZ, 0x1, R4 ;  /* 0x00000001ff077819 */ /* 0x000fe40000011404 */
[----:B------:R-:W-:Y:S02]  /*0100*/  LEA.HI R5, R5, R6, RZ, 0x1 ;  /* 0x0000000605057211 */ /* 0x000fe400078f08ff */
[----:B------:R-:W-:Y:S02]  /*0110*/  LEA.HI R13, R4, R7, RZ, 0x1 ;  /* 0x00000007040d7211 */ /* 0x000fe400078f08ff */
[----:B------:R-:W1:Y:S01]  /*0120*/  LDC.64 R6, c[0x0][0x218] ;  /* 0x00008600ff067b82 */ /* 0x000e620000000a00 */
[----:B--2---:R-:W-:-:S04]  /*0130*/  IMAD.WIDE R8, R5, 0x4, R2 ;  /* 0x0000000405087825 */ /* 0x004fc800078e0202 */
[----:B------:R-:W-:Y:S01]  /*0140*/  IMAD.WIDE R10, R13, 0x4, R2 ;  /* 0x000000040d0a7825 */ /* 0x000fe200078e0202 */
[----:B------:R2:W3:Y:S02]  /*0150*/  @!P4 LDG.E.EL R14, desc[UR4][R8.64] ;  /* 0x00000004080ec981 */ /* 0x0004e4000c2e1900 */
[----:B------:R-:W4:Y:S02]  /*0160*/  LDC.64 R2, c[0x0][0x210] ;  /* 0x00008400ff027b82 */ /* 0x000f240000000a00 */
[----:B------:R-:W5:Y:S01]  /*0170*/  @!P4 LDG.E.EL R12, desc[UR4][R10.64] ;  /* 0x000000040a0cc981 */ /* 0x000f62000c2e1900 */
[----:B-1----:R-:W-:-:S04]  /*0180*/  IMAD.WIDE R4, R5, 0x4, R6 ;  /* 0x0000000405047825 */ /* 0x002fc800078e0206 */
[----:B------:R-:W-:Y:S01]  /*0190*/  IMAD.WIDE R6, R13, 0x4, R6 ;  /* 0x000000040d067825 */ /* 0x000fe200078e0206 */
[----:B------:R-:W-:Y:S01]  /*01a0*/  MOV R13, RZ ;  /* 0x000000ff000d7202 */ /* 0x000fe20000000f00 */
[----:B------:R1:W5:Y:S05]  /*01b0*/  @!P4 LDG.E.EL R15, desc[UR4][R4.64] ;  /* 0x00000004040fc981 */ /* 0x00036a000c2e1900 */
[----:B------:R3:W5:Y:S01]  /*01c0*/  @!P4 LDG.E.EL R13, desc[UR4][R6.64] ;  /* 0x00000004060dc981 */ /* 0x000762000c2e1900 */
[----:B--2---:R-:W-:Y:S01]  /*01d0*/  CS2R R8, SRZ ;  /* 0x0000000000087805 */ /* 0x004fe2000001ff00 */
[----:B----4-:R-:W-:Y:S01]  /*01e0*/  IMAD.WIDE R2, R0, 0x4, R2 ;  /* 0x0000000400027825 */ /* 0x010fe200078e0202 */
[----:B-1----:R-:W1:Y:S04]  /*01f0*/  LDC.64 R4, c[0x0][0x228] ;  /* 0x00008a00ff047b82 */ /* 0x002e680000000a00 */
[----:B------:R2:W4:Y:S01]  /*0200*/  @!P4 LDG.E.64 R8, desc[UR4][R2.64] ;  /* 0x000000040208c981 */ /* 0x000522000c1e1b00 */
[----:B---3--:R-:W-:-:S02]  /*0210*/  FSETP.GT.AND P0, PT, |R14|, 8.50705917302346158658e+37, PT ;  /* 0x7e8000000e00780b */ /* 0x008fc40003f04200 */
[----:B------:R-:W-:Y:S02]  /*0220*/  FSETP.GEU.AND P2, PT, |R14|, 1.175494350822287508e-38, PT ;  /* 0x008000000e00780b */ /* 0x000fe40003f4e200 */
[C---:B-----5:R-:W-:Y:S02]  /*0230*/  FSETP.GT.AND P1, PT, |R12|.reuse, 8.50705917302346158658e+37, PT ;  /* 0x7e8000000c00780b */ /* 0x060fe40003f24200 */
[----:B------:R-:W-:-:S07]  /*0240*/  FSETP.GEU.AND P3, PT, |R12|, 1.175494350822287508e-38, PT ;  /* 0x008000000c00780b */ /* 0x000fce0003f6e200 */
[----:B------:R-:W-:-:S04]  /*0250*/  @P0 FMUL R14, R14, 0.25 ;  /* 0x3e8000000e0e0820 */ /* 0x000fc80000400000 */
[----:B------:R-:W-:Y:S01]  /*0260*/  @P1 FMUL R12, R12, 0.25 ;  /* 0x3e8000000c0c1820 */ /* 0x000fe20000400000 */
[----:B------:R-:W-:-:S03]  /*0270*/  @!P2 FMUL R14, R14, 16777216 ;  /* 0x4b8000000e0ea820 */ /* 0x000fc60000400000 */
[----:B------:R-:W-:Y:S01]  /*0280*/  @!P3 FMUL R12, R12, 16777216 ;  /* 0x4b8000000c0cb820 */ /* 0x000fe20000400000 */
[----:B0-----:R-:W0:Y:S01]  /*0290*/  MUFU.RCP R6, R14 ;  /* 0x0000000e00067308 */ /* 0x001e220000001000 */
[----:B------:R-:W-:-:S04]  /*02a0*/  @P0 FMUL R15, R15, 0.25 ;  /* 0x3e8000000f0f0820 */ /* 0x000fc80000400000 */
[----:B------:R-:W-:Y:S01]  /*02b0*/  @!P2 FMUL R15, R15, 16777216 ;  /* 0x4b8000000f0fa820 */ /* 0x000fe20000400000 */
[----:B------:R-:W-:Y:S02]  /*02c0*/  @P1 FMUL R13, R13, 0.25 ;  /* 0x3e8000000d0d1820 */ /* 0x000fe40000400000 */
[----:B--2---:R-:W2:Y:S02]  /*02d0*/  MUFU.RCP R2, R12 ;  /* 0x0000000c00027308 */ /* 0x004ea40000001000 */
[----:B------:R-:W-:Y:S01]  /*02e0*/  @!P3 FMUL R13, R13, 16777216 ;  /* 0x4b8000000d0db820 */ /* 0x000fe20000400000 */
[----:B0-----:R-:W-:-:S04]  /*02f0*/  FMUL R7, R6, R15 ;  /* 0x0000000f06077220 */ /* 0x001fc80000400000 */
[----:B----4-:R-:W-:Y:S01]  /*0300*/  FMUL R8, R7, R8 ;  /* 0x0000000807087220 */ /* 0x010fe20000400000 */
[----:B--2---:R-:W-:Y:S01]  /*0310*/  FMUL R6, R2, R13 ;  /* 0x0000000d02067220 */ /* 0x004fe20000400000 */
[----:B-1----:R-:W-:-:S04]  /*0320*/  IMAD.WIDE R2, R0, 0x4, R4 ;  /* 0x0000000400027825 */ /* 0x002fc800078e0204 */
[----:B------:R-:W-:Y:S01]  /*0330*/  FMUL R9, R6, R9 ;  /* 0x0000000906097220 */ /* 0x000fe20000400000 */
[----:B------:R-:W-:Y:S06]  /*0340*/  @P4 EXIT ;  /* 0x000000000000494d */ /* 0x000fec0003800000 */
[----:B------:R-:W-:Y:S01]  /*0350*/  STG.E.64 desc[UR4][R2.64], R8 ;  /* 0x0000000802007986 */ /* 0x000fe2000c101b04 */
[----:B------:R-:W-:Y:S05]  /*0360*/  EXIT ;  /* 0x000000000000794d */ /* 0x000fea0003800000 */
.L_x_0:
[----:B------:R-:W-:-:S00]  /*0370*/  BRA `(.L_x_0) ;  /* 0xfffffffc00fc7947 */ /* 0x000fc0000383ffff */
[----:B------:R-:W-:-:S00]  /*0380*/  NOP ;  /* 0x0000000000007918 */ /* 0x000fc00000000000 */
[----:B------:R-:W-:-:S00]  /*0390*/  NOP ;  /* 0x0000000000007918 */ /* 0x000fc00000000000 */
[----:B------:R-:W-:-:S00]  /*03a0*/  NOP ;  /* 0x0000000000007918 */ /* 0x000fc00000000000 */
[----:B------:R-:W-:-:S00]  /*03b0*/  NOP ;  /* 0x0000000000007918 */ /* 0x000fc00000000000 */
[----:B------:R-:W-:-:S00]  /*03c0*/  NOP ;  /* 0x0000000000007918 */ /* 0x000fc00000000000 */
[----:B------:R-:W-:-:S00]  /*03d0*/  NOP ;  /* 0x0000000000007918 */ /* 0x000fc00000000000 */
[----:B------:R-:W-:-:S00]  /*03e0*/  NOP ;  /* 0x0000000000007918 */ /* 0x000fc00000000000 */
[----:B------:R-:W-:-:S00]  /*03f0*/  NOP ;  /* 0x0000000000007918 */ /* 0x000fc00000000000 */
.L_x_1:


//--------------------- .nv.constant0.triton_poi_fused__weight_norm_interface_1 --------------------------
	.section	.nv.constant0.triton_poi_fused__weight_norm_interface_1,"a",@progbits
	.sectionflags	@""
	.align	4
.nv.constant0.triton_poi_fused__weight_norm_interface_1:
	.zero		564
